	.headerflags	@"EF_CUDA_TEXMODE_UNIFIED EF_CUDA_64BIT_ADDRESS EF_CUDA_ACCELERATORS EF_CUDA_SM90 EF_CUDA_VIRTUAL_SM(EF_CUDA_SM90)"
	.elftype	@"ET_EXEC"


//--------------------- .nv.info                  --------------------------
	.section	.nv.info,"",@"SHT_CUDA_INFO"
	.align	4


	//----- nvinfo : EIATTR_REGCOUNT
	.align		4
        /*0000*/ 	.byte	0x04, 0x2f
        /*0002*/ 	.short	(.L_3 - .L_2)
	.align		4
.L_2:
        /*0004*/ 	.word	index@(triton_poi_fused__native_batch_norm_legit_no_training_cat_relu_5)
        /*0008*/ 	.word	0x00000018


	//----- nvinfo : EIATTR_MIN_STACK_SIZE
	.align		4
.L_3:
        /*000c*/ 	.byte	0x04, 0x12
        /*000e*/ 	.short	(.L_5 - .L_4)
	.align		4
.L_4:
        /*0010*/ 	.word	index@(triton_poi_fused__native_batch_norm_legit_no_training_cat_relu_5)
        /*0014*/ 	.word	0x00000000


	//----- nvinfo : EIATTR_FRAME_SIZE
	.align		4
.L_5:
        /*0018*/ 	.byte	0x04, 0x11
        /*001a*/ 	.short	(.L_7 - .L_6)
	.align		4
.L_6:
        /*001c*/ 	.word	index@(triton_poi_fused__native_batch_norm_legit_no_training_cat_relu_5)
        /*0020*/ 	.word	0x00000000


	//----- nvinfo : EIATTR_MIN_STACK_SIZE
	.align		4
.L_7:
        /*0024*/ 	.byte	0x04, 0x12
        /*0026*/ 	.short	(.L_9 - .L_8)
	.align		4
.L_8:
        /*0028*/ 	.word	index@(triton_poi_fused__native_batch_norm_legit_no_training_cat_relu_5)
        /*002c*/ 	.word	0x00000000
.L_9:


//--------------------- .nv.info.triton_poi_fused__native_batch_norm_legit_no_training_cat_relu_5 --------------------------
	.section	.nv.info.triton_poi_fused__native_batch_norm_legit_no_training_cat_relu_5,"",@"SHT_CUDA_INFO"
	.sectionflags	@""
	.align	4


	//----- nvinfo : EIATTR_CUDA_API_VERSION
	.align		4
        /*0000*/ 	.byte	0x04, 0x37
        /*0002*/ 	.short	(.L_11 - .L_10)
.L_10:
        /*0004*/ 	.word	0x0000007c


	//----- nvinfo : EIATTR_KPARAM_INFO
	.align		4
.L_11:
        /*0008*/ 	.byte	0x04, 0x17
        /*000a*/ 	.short	(.L_13 - .L_12)
.L_12:
        /*000c*/ 	.word	0x00000000
        /*0010*/ 	.short	0x0009
        /*0012*/ 	.short	0x0048
        /*0014*/ 	.byte	0x00, 0xf0, 0x11, 0x00


	//----- nvinfo : EIATTR_KPARAM_INFO
	.align		4
.L_13:
        /*0018*/ 	.byte	0x04, 0x17
        /*001a*/ 	.short	(.L_15 - .L_14)
.L_14:
        /*001c*/ 	.word	0x00000000
        /*0020*/ 	.short	0x0008
        /*0022*/ 	.short	0x0040
        /*0024*/ 	.byte	0x00, 0xf4, 0x21, 0x00


	//----- nvinfo : EIATTR_KPARAM_INFO
	.align		4
.L_15:
        /*0028*/ 	.byte	0x04, 0x17
        /*002a*/ 	.short	(.L_17 - .L_16)
.L_16:
        /*002c*/ 	.word	0x00000000
        /*0030*/ 	.short	0x0007
        /*0032*/ 	.short	0x0038
        /*0034*/ 	.byte	0x00, 0xf4, 0x21, 0x00


	//----- nvinfo : EIATTR_KPARAM_INFO
	.align		4
.L_17:
        /*0038*/ 	.byte	0x04, 0x17
        /*003a*/ 	.short	(.L_19 - .L_18)
.L_18:
        /*003c*/ 	.word	0x00000000
        /*0040*/ 	.short	0x0006
        /*0042*/ 	.short	0x0030
        /*0044*/ 	.byte	0x00, 0xf4, 0x21, 0x00


	//----- nvinfo : EIATTR_KPARAM_INFO
	.align		4
.L_19:
        /*0048*/ 	.byte	0x04, 0x17
        /*004a*/ 	.short	(.L_21 - .L_20)
.L_20:
        /*004c*/ 	.word	0x00000000
        /*0050*/ 	.short	0x0005
        /*0052*/ 	.short	0x0028
        /*0054*/ 	.byte	0x00, 0xf4, 0x21, 0x00


	//----- nvinfo : EIATTR_KPARAM_INFO
	.align		4
.L_21:
        /*0058*/ 	.byte	0x04, 0x17
        /*005a*/ 	.short	(.L_23 - .L_22)
.L_22:
        /*005c*/ 	.word	0x00000000
        /*0060*/ 	.short	0x0004
        /*0062*/ 	.short	0x0020
        /*0064*/ 	.byte	0x00, 0xf4, 0x21, 0x00


	//----- nvinfo : EIATTR_KPARAM_INFO
	.align		4
.L_23:
        /*0068*/ 	.byte	0x04, 0x17
        /*006a*/ 	.short	(.L_25 - .L_24)
.L_24:
        /*006c*/ 	.word	0x00000000
        /*0070*/ 	.short	0x0003
        /*0072*/ 	.short	0x0018
        /*0074*/ 	.byte	0x00, 0xf4, 0x21, 0x00


	//----- nvinfo : EIATTR_KPARAM_INFO
	.align		4
.L_25:
        /*0078*/ 	.byte	0x04, 0x17
        /*007a*/ 	.short	(.L_27 - .L_26)
.L_26:
        /*007c*/ 	.word	0x00000000
        /*0080*/ 	.short	0x0002
        /*0082*/ 	.short	0x0010
        /*0084*/ 	.byte	0x00, 0xf4, 0x21, 0x00


	//----- nvinfo : EIATTR_KPARAM_INFO
	.align		4
.L_27:
        /*0088*/ 	.byte	0x04, 0x17
        /*008a*/ 	.short	(.L_29 - .L_28)
.L_28:
        /*008c*/ 	.word	0x00000000
        /*0090*/ 	.short	0x0001
        /*0092*/ 	.short	0x0008
        /*0094*/ 	.byte	0x00, 0xf4, 0x21, 0x00


	//----- nvinfo : EIATTR_KPARAM_INFO
	.align		4
.L_29:
        /*0098*/ 	.byte	0x04, 0x17
        /*009a*/ 	.short	(.L_31 - .L_30)
.L_30:
        /*009c*/ 	.word	0x00000000
        /*00a0*/ 	.short	0x0000
        /*00a2*/ 	.short	0x0000
        /*00a4*/ 	.byte	0x00, 0xf4, 0x21, 0x00


	//----- nvinfo : EIATTR_SPARSE_MMA_MASK
	.align		4
.L_31:
        /*00a8*/ 	.byte	0x03, 0x50
        /*00aa*/ 	.short	0x0000


	//----- nvinfo : EIATTR_MAXREG_COUNT
	.align		4
        /*00ac*/ 	.byte	0x03, 0x1b
        /*00ae*/ 	.short	0x00ff


	//----- nvinfo : EIATTR_EXIT_INSTR_OFFSETS
	.align		4
        /*00b0*/ 	.byte	0x04, 0x1c
        /*00b2*/ 	.short	(.L_33 - .L_32)


	//   ....[0]....
.L_32:
        /*00b4*/ 	.word	0x000005c0


	//----- nvinfo : EIATTR_REQNTID
	.align		4
.L_33:
        /*00b8*/ 	.byte	0x04, 0x10
        /*00ba*/ 	.short	(.L_35 - .L_34)
.L_34:
        /*00bc*/ 	.word	0x00000100
        /*00c0*/ 	.word	0x00000001
        /*00c4*/ 	.word	0x00000001


	//----- nvinfo : EIATTR_CBANK_PARAM_SIZE
	.align		4
.L_35:
        /*00c8*/ 	.byte	0x03, 0x19
        /*00ca*/ 	.short	0x004c


	//----- nvinfo : EIATTR_PARAM_CBANK
	.align		4
        /*00cc*/ 	.byte	0x04, 0x0a
        /*00ce*/ 	.short	(.L_37 - .L_36)
	.align		4
.L_36:
        /*00d0*/ 	.word	index@(.nv.constant0.triton_poi_fused__native_batch_norm_legit_no_training_cat_relu_5)
        /*00d4*/ 	.short	0x0210
        /*00d6*/ 	.short	0x004c


	//----- nvinfo : EIATTR_SW_WAR
	.align		4
.L_37:
        /*00d8*/ 	.byte	0x04, 0x36
        /*00da*/ 	.short	(.L_39 - .L_38)
.L_38:
        /*00dc*/ 	.word	0x00000008
.L_39:


//--------------------- .nv.callgraph             --------------------------
	.section	.nv.callgraph,"",@"SHT_CUDA_CALLGRAPH"
	.align	4
	.sectionentsize	8
	.align		4
        /*0000*/ 	.word	0x00000000
	.align		4
        /*0004*/ 	.word	0xffffffff
	.align		4
        /*0008*/ 	.word	0x00000000
	.align		4
        /*000c*/ 	.word	0xfffffffe
	.align		4
        /*0010*/ 	.word	0x00000000
	.align		4
        /*0014*/ 	.word	0xfffffffd
	.align		4
        /*0018*/ 	.word	0x00000000
	.align		4
        /*001c*/ 	.word	0xfffffffc


//--------------------- .nv.constant4             --------------------------
	.section	.nv.constant4,"a",@progbits
	.align	8
	.align		8
.nv.constant4:
        /*0000*/ 	.dword	_$_str
	.align		8
        /*0008*/ 	.dword	_$_str_$_2


//--------------------- .text.triton_poi_fused__native_batch_norm_legit_no_training_cat_relu_5 --------------------------
	.section	.text.triton_poi_fused__native_batch_norm_legit_no_training_cat_relu_5,"ax",@progbits
	.align	128
        .global         triton_poi_fused__native_batch_norm_legit_no_training_cat_relu_5
        .type           triton_poi_fused__native_batch_norm_legit_no_training_cat_relu_5,@function
        .size           triton_poi_fused__native_batch_norm_legit_no_training_cat_relu_5,(.L_x_1 - triton_poi_fused__native_batch_norm_legit_no_training_cat_relu_5)
        .other          triton_poi_fused__native_batch_norm_legit_no_training_cat_relu_5,@"STO_CUDA_ENTRY STV_DEFAULT"
triton_poi_fused__native_batch_norm_legit_no_training_cat_relu_5:
.text.triton_poi_fused__native_batch_norm_legit_no_training_cat_relu_5:
[----:B------:R-:W-:Y:S01]  /*0000*/  LDC R1, c[0x0][0x28] ;  /* 0x00000a00ff017b82 */ /* 0x000fe20000000800 */
[----:B------:R-:W1:Y:S07]  /*0010*/  S2R R0, SR_TID.X ;  /* 0x0000000000007919 */ /* 0x000e6e0000002100 */
[----:B------:R-:W2:Y:S01]  /*0020*/  LDC.64 R4, c[0x0][0x230] ;  /* 0x00008c00ff047b82 */ /* 0x000ea20000000a00 */
[----:B------:R-:W-:Y:S01]  /*0030*/  ULDC.64 UR4, c[0x0][0x208] ;  /* 0x0000820000047ab9 */ /* 0x000fe20000000a00 */
[----:B------:R-:W-:Y:S01]  /*0040*/  ULDC.64 UR6, c[0x0][0x218] ;  /* 0x0000860000067ab9 */ /* 0x000fe20000000a00 */
[----:B------:R-:W3:Y:S01]  /*0050*/  S2R R3, SR_CTAID.X ;  /* 0x0000000000037919 */ /* 0x000ee20000002500 */
[----:B------:R-:W-:-:S04]  /*0060*/  ULDC.64 UR8, c[0x0][0x220] ;  /* 0x0000880000087ab9 */ /* 0x000fc80000000a00 */
[----:B------:R-:W4:Y:S01]  /*0070*/  LDC.64 R16, c[0x0][0x238] ;  /* 0x00008e00ff107b82 */ /* 0x000f220000000a00 */
[----:B-1----:R-:W-:-:S05]  /*0080*/  IMAD.SHL.U32 R0, R0, 0x2, RZ ;  /* 0x0000000200007824 */ /* 0x002fca00078e00ff */
[----:B------:R-:W-:-:S05]  /*0090*/  LOP3.LUT R0, R0, 0x1fe, RZ, 0xc0, !PT ;  /* 0x000001fe00007812 */ /* 0x000fca00078ec0ff */
[----:B---3--:R-:W-:-:S05]  /*00a0*/  IMAD R0, R3, 0x200, R0 ;  /* 0x0000020003007824 */ /* 0x008fca00078e0200 */
[----:B------:R-:W-:-:S04]  /*00b0*/  SHF.R.S32.HI R7, RZ, 0x1f, R0 ;  /* 0x0000001fff077819 */ /* 0x000fc80000011400 */
[CC--:B------:R-:W-:Y:S02]  /*00c0*/  LEA.HI R6, R7.reuse, R0.reuse, RZ, 0x8 ;  /* 0x0000000007067211 */ /* 0x0c0fe400078f40ff */
[----:B------:R-:W-:Y:S02]  /*00d0*/  LEA.HI R10, R7, R0, RZ, 0xf ;  /* 0x00000000070a7211 */ /* 0x000fe400078f78ff */
[----:B------:R-:W-:Y:S02]  /*00e0*/  SHF.R.S32.HI R9, RZ, 0x8, R6 ;  /* 0x00000008ff097819 */ /* 0x000fe40000011406 */
[----:B------:R-:W-:Y:S02]  /*00f0*/  LOP3.LUT R7, R6, 0xffffff00, RZ, 0xc0, !PT ;  /* 0xffffff0006077812 */ /* 0x000fe400078ec0ff */
[----:B------:R-:W-:-:S04]  /*0100*/  LEA.HI R2, R9, R9, RZ, 0x7 ;  /* 0x0000000909027211 */ /* 0x000fc800078f38ff */
[----:B------:R-:W-:-:S05]  /*0110*/  LOP3.LUT R2, R2, 0xffffff80, RZ, 0xc0, !PT ;  /* 0xffffff8002027812 */ /* 0x000fca00078ec0ff */
[----:B------:R-:W-:Y:S01]  /*0120*/  IMAD.IADD R9, R9, 0x1, -R2 ;  /* 0x0000000109097824 */ /* 0x000fe200078e0a02 */
[----:B------:R-:W-:Y:S01]  /*0130*/  SHF.R.S32.HI R6, RZ, 0xf, R10 ;  /* 0x0000000fff067819 */ /* 0x000fe2000001140a */
[----:B------:R-:W-:Y:S01]  /*0140*/  IMAD.IADD R7, R0, 0x1, -R7 ;  /* 0x0000000100077824 */ /* 0x000fe200078e0a07 */
[----:B------:R-:W1:Y:S01]  /*0150*/  LDC.64 R2, c[0x0][0x210] ;  /* 0x00008400ff027b82 */ /* 0x000e620000000a00 */
[----:B--2---:R-:W-:-:S05]  /*0160*/  IMAD.WIDE R4, R9, 0x4, R4 ;  /* 0x0000000409047825 */ /* 0x004fca00078e0204 */
[----:B------:R2:W3:Y:S01]  /*0170*/  LDG.E.EL R8, desc[UR4][R4.64] ;  /* 0x0000000404087981 */ /* 0x0004e2000c2e1900 */
[----:B------:R-:W-:Y:S01]  /*0180*/  LOP3.LUT R11, R10, 0xffff8000, RZ, 0xc0, !PT ;  /* 0xffff80000a0b7812 */ /* 0x000fe200078ec0ff */
[----:B------:R-:W-:Y:S01]  /*0190*/  IMAD R7, R6, 0x2000, R7 ;  /* 0x0000200006077824 */ /* 0x000fe200078e0207 */
[C---:B------:R-:W-:Y:S01]  /*01a0*/  ISETP.GE.AND P3, PT, R9.reuse, 0x40, PT ;  /* 0x000000400900780c */ /* 0x040fe20003f66270 */
[C---:B------:R-:W-:Y:S02]  /*01b0*/  IMAD.SHL.U32 R10, R9.reuse, 0x100, RZ ;  /* 0x00000100090a7824 */ /* 0x040fe400078e00ff */
[----:B------:R-:W-:Y:S01]  /*01c0*/  IMAD.IADD R11, R0, 0x1, -R11 ;  /* 0x00000001000b7824 */ /* 0x000fe200078e0a0b */
[----:B------:R-:W-:Y:S02]  /*01d0*/  SHF.R.S32.HI R13, RZ, 0x1f, R7 ;  /* 0x0000001fff0d7819 */ /* 0x000fe40000011407 */
[----:B------:R-:W-:Y:S01]  /*01e0*/  IADD3 R12, P0, R10, R7, RZ ;  /* 0x000000070a0c7210 */ /* 0x000fe20007f1e0ff */
[----:B------:R-:W-:Y:S01]  /*01f0*/  IMAD R11, R6, 0x6000, R11 ;  /* 0x00006000060b7824 */ /* 0x000fe200078e020b */
[----:B------:R-:W-:-:S02]  /*0200*/  LOP3.LUT R7, R9, 0xffffffe0, RZ, 0xc0, !PT ;  /* 0xffffffe009077812 */ /* 0x000fc400078ec0ff */
[----:B------:R-:W-:Y:S01]  /*0210*/  LEA.HI.X.SX32 R13, R10, R13, 0x1, P0 ;  /* 0x0000000d0a0d7211 */ /* 0x000fe200000f0eff */
[C---:B------:R-:W-:Y:S01]  /*0220*/  IMAD.SHL.U32 R20, R12.reuse, 0x4, RZ ;  /* 0x000000040c147824 */ /* 0x040fe200078e00ff */
[----:B------:R-:W-:Y:S02]  /*0230*/  ISETP.NE.AND P0, PT, R7, 0x40, PT ;  /* 0x000000400700780c */ /* 0x000fe40003f05270 */
[----:B--2---:R-:W-:Y:S01]  /*0240*/  SHF.L.U64.HI R4, R12, 0x2, R13 ;  /* 0x000000020c047819 */ /* 0x004fe2000001020d */
[----:B-1----:R-:W-:Y:S01]  /*0250*/  IMAD.WIDE R18, R11, 0x4, R2 ;  /* 0x000000040b127825 */ /* 0x002fe200078e0202 */
[----:B------:R-:W1:Y:S01]  /*0260*/  LDC.64 R12, c[0x0][0x228] ;  /* 0x00008a00ff0c7b82 */ /* 0x000e620000000a00 */
[----:B------:R-:W-:Y:S02]  /*0270*/  IADD3 R14, P1, R20, UR6, RZ ;  /* 0x00000006140e7c10 */ /* 0x000fe4000ff3e0ff */
[----:B------:R-:W-:Y:S02]  /*0280*/  CS2R R2, SRZ ;  /* 0x0000000000027805 */ /* 0x000fe4000001ff00 */
[----:B------:R-:W-:-:S02]  /*0290*/  IADD3 R20, P2, R20, UR8, RZ ;  /* 0x0000000814147c10 */ /* 0x000fc4000ff5e0ff */
[----:B------:R-:W-:Y:S02]  /*02a0*/  IADD3.X R15, R4, UR7, RZ, P1, !PT ;  /* 0x00000007040f7c10 */ /* 0x000fe40008ffe4ff */
[----:B------:R-:W-:Y:S01]  /*02b0*/  ISETP.GT.AND P1, PT, R9, 0x5f, PT ;  /* 0x0000005f0900780c */ /* 0x000fe20003f24270 */
[----:B------:R-:W2:Y:S01]  /*02c0*/  LDC.64 R10, c[0x0][0x240] ;  /* 0x00009000ff0a7b82 */ /* 0x000ea20000000a00 */
[----:B------:R-:W-:Y:S02]  /*02d0*/  IADD3.X R21, R4, UR9, RZ, P2, !PT ;  /* 0x0000000904157c10 */ /* 0x000fe400097fe4ff */
[----:B------:R-:W-:Y:S01]  /*02e0*/  CS2R R4, SRZ ;  /* 0x0000000000047805 */ /* 0x000fe2000001ff00 */
[----:B------:R3:W5:Y:S01]  /*02f0*/  @!P0 LDG.E.64 R2, desc[UR4][R14.64+-0x10000] ;  /* 0xff0000040e028981 */ /* 0x000762000c1e1b00 */
[----:B------:R-:W-:-:S06]  /*0300*/  CS2R R6, SRZ ;  /* 0x0000000000067805 */ /* 0x000fcc000001ff00 */
[----:B------:R-:W5:Y:S04]  /*0310*/  @!P3 LDG.E.64 R6, desc[UR4][R18.64] ;  /* 0x000000041206b981 */ /* 0x000f68000c1e1b00 */
[----:B------:R-:W5:Y:S01]  /*0320*/  @P1 LDG.E.64 R4, desc[UR4][R20.64+-0x18000] ;  /* 0xfe80000414041981 */ /* 0x000f62000c1e1b00 */
[----:B-1----:R-:W-:-:S06]  /*0330*/  IMAD.WIDE R12, R9, 0x4, R12 ;  /* 0x00000004090c7825 */ /* 0x002fcc00078e020c */
[----:B------:R1:W5:Y:S01]  /*0340*/  LDG.E.EL R12, desc[UR4][R12.64] ;  /* 0x000000040c0c7981 */ /* 0x000362000c2e1900 */
[----:B----4-:R-:W-:-:S04]  /*0350*/  IMAD.WIDE R16, R9, 0x4, R16 ;  /* 0x0000000409107825 */ /* 0x010fc800078e0210 */
[----:B--2---:R-:W-:Y:S02]  /*0360*/  IMAD.WIDE R10, R9, 0x4, R10 ;  /* 0x00000004090a7825 */ /* 0x004fe400078e020a */
[----:B------:R2:W4:Y:S04]  /*0370*/  LDG.E.EL R9, desc[UR4][R16.64] ;  /* 0x0000000410097981 */ /* 0x000528000c2e1900 */
[----:B------:R-:W4:Y:S01]  /*0380*/  LDG.E.EL R10, desc[UR4][R10.64] ;  /* 0x000000040a0a7981 */ /* 0x000f22000c2e1900 */
[----:B---3--:R-:W-:-:S04]  /*0390*/  FADD R14, R8, 9.9999997473787516356e-06 ;  /* 0x3727c5ac080e7421 */ /* 0x008fc80000000000 */
[----:B------:R-:W3:Y:S02]  /*03a0*/  MUFU.SQRT R15, R14 ;  /* 0x0000000e000f7308 */ /* 0x000ee40000002000 */
[C---:B---3--:R-:W-:Y:S02]  /*03b0*/  FSETP.GT.AND P2, PT, R15.reuse, 8.50705917302346158658e+37, PT ;  /* 0x7e8000000f00780b */ /* 0x048fe40003f44000 */
[----:B------:R-:W-:-:S11]  /*03c0*/  FSETP.GEU.AND P4, PT, R15, 1.175494350822287508e-38, PT ;  /* 0x008000000f00780b */ /* 0x000fd60003f8e000 */
[----:B------:R-:W-:-:S04]  /*03d0*/  @P2 FMUL R15, R15, 0.25 ;  /* 0x3e8000000f0f2820 */ /* 0x000fc80000400000 */
[----:B------:R-:W-:Y:S01]  /*03e0*/  @!P4 FMUL R15, R15, 16777216 ;  /* 0x4b8000000f0fc820 */ /* 0x000fe20000400000 */
[----:B-----5:R-:W-:Y:S01]  /*03f0*/  SEL R8, R2, RZ, !P0 ;  /* 0x000000ff02087207 */ /* 0x020fe20004000000 */
[----:B------:R-:W-:-:S04]  /*0400*/  IMAD.MOV.U32 R2, RZ, RZ, 0x3e800000 ;  /* 0x3e800000ff027424 */ /* 0x000fc800078e00ff */
[----:B------:R-:W3:Y:S01]  /*0410*/  MUFU.RCP R15, R15 ;  /* 0x0000000f000f7308 */ /* 0x000ee20000001000 */
[----:B-1----:R-:W-:Y:S02]  /*0420*/  SEL R13, R3, RZ, !P0 ;  /* 0x000000ff030d7207 */ /* 0x002fe40004000000 */
[----:B------:R-:W-:Y:S02]  /*0430*/  @P0 SEL R13, R5, RZ, P1 ;  /* 0x000000ff050d0207 */ /* 0x000fe40000800000 */
[----:B------:R-:W-:Y:S02]  /*0440*/  @P0 SEL R8, R4, RZ, P1 ;  /* 0x000000ff04080207 */ /* 0x000fe40000800000 */
[----:B------:R-:W-:Y:S02]  /*0450*/  SEL R5, R6, RZ, !P3 ;  /* 0x000000ff06057207 */ /* 0x000fe40005800000 */
[----:B------:R-:W-:Y:S02]  /*0460*/  FSEL R14, R2, 1, P2 ;  /* 0x3f800000020e7808 */ /* 0x000fe40001000000 */
[----:B--2---:R-:W-:Y:S01]  /*0470*/  SEL R16, R7, RZ, !P3 ;  /* 0x000000ff07107207 */ /* 0x004fe20005800000 */
[----:B------:R-:W1:Y:S01]  /*0480*/  LDC.64 R2, c[0x0][0x250] ;  /* 0x00009400ff027b82 */ /* 0x000e620000000a00 */
[----:B------:R-:W-:Y:S01]  /*0490*/  SEL R4, R5, R8, !P3 ;  /* 0x0000000805047207 */ /* 0x000fe20005800000 */
[----:B------:R-:W-:Y:S01]  /*04a0*/  @!P4 FMUL R14, R14, 16777216 ;  /* 0x4b8000000e0ec820 */ /* 0x000fe20000400000 */
[----:B------:R-:W-:-:S05]  /*04b0*/  SEL R5, R16, R13, !P3 ;  /* 0x0000000d10057207 */ /* 0x000fca0005800000 */
[----:B------:R-:W2:Y:S01]  /*04c0*/  LDC.64 R6, c[0x0][0x248] ;  /* 0x00009200ff067b82 */ /* 0x000ea20000000a00 */
[----:B---3--:R-:W-:Y:S01]  /*04d0*/  FMUL R15, R15, R14 ;  /* 0x0000000e0f0f7220 */ /* 0x008fe20000400000 */
[C---:B------:R-:W-:Y:S01]  /*04e0*/  FADD R8, -R12.reuse, R4 ;  /* 0x000000040c087221 */ /* 0x040fe20000000100 */
[----:B------:R-:W-:-:S03]  /*04f0*/  FADD R12, -R12, R5 ;  /* 0x000000050c0c7221 */ /* 0x000fc60000000100 */
[-C--:B------:R-:W-:Y:S01]  /*0500*/  FMUL R8, R8, R15.reuse ;  /* 0x0000000f08087220 */ /* 0x080fe20000400000 */
[----:B------:R-:W-:-:S03]  /*0510*/  FMUL R15, R12, R15 ;  /* 0x0000000f0c0f7220 */ /* 0x000fc60000400000 */
[C-C-:B----4-:R-:W-:Y:S01]  /*0520*/  FFMA R8, R9.reuse, R8, R10.reuse ;  /* 0x0000000809087223 */ /* 0x150fe2000000000a */
[----:B------:R-:W-:-:S04]  /*0530*/  FFMA R15, R9, R15, R10 ;  /* 0x0000000f090f7223 */ /* 0x000fc8000000000a */
[----:B------:R-:W-:Y:S02]  /*0540*/  FSETP.GEU.AND P0, PT, R8, RZ, PT ;  /* 0x000000ff0800720b */ /* 0x000fe40003f0e000 */
[C---:B------:R-:W-:Y:S01]  /*0550*/  FSETP.GEU.AND P1, PT, R15.reuse, RZ, PT ;  /* 0x000000ff0f00720b */ /* 0x040fe20003f2e000 */
[----:B-1----:R-:W-:Y:S01]  /*0560*/  IMAD.WIDE R2, R0, 0x4, R2 ;  /* 0x0000000400027825 */ /* 0x002fe200078e0202 */
[----:B------:R-:W-:Y:S02]  /*0570*/  FSEL R8, R8, RZ, P0 ;  /* 0x000000ff08087208 */ /* 0x000fe40000000000 */
[----:B------:R-:W-:Y:S01]  /*0580*/  FSEL R9, R15, RZ, P1 ;  /* 0x000000ff0f097208 */ /* 0x000fe20000800000 */
[----:B--2---:R-:W-:-:S05]  /*0590*/  IMAD.WIDE R6, R0, 0x4, R6 ;  /* 0x0000000400067825 */ /* 0x004fca00078e0206 */
[----:B------:R-:W-:Y:S04]  /*05a0*/  STG.E.64 desc[UR4][R6.64], R4 ;  /* 0x0000000406007986 */ /* 0x000fe8000c101b04 */
[----:B------:R-:W-:Y:S01]  /*05b0*/  STG.E.64 desc[UR4][R2.64], R8 ;  /* 0x0000000802007986 */ /* 0x000fe2000c101b04 */
[----:B------:R-:W-:Y:S05]  /*05c0*/  EXIT ;  /* 0x000000000000794d */ /* 0x000fea0003800000 */
.L_x_0:
[----:B------:R-:W-:-:S00]  /*05d0*/  BRA `(.L_x_0) ;  /* 0xfffffffc00fc7947 */ /* 0x000fc0000383ffff */
[----:B------:R-:W-:-:S00]  /*05e0*/  NOP ;  /* 0x0000000000007918 */ /* 0x000fc00000000000 */
        /* <DEDUP_REMOVED lines=9> */
.L_x_1:


//--------------------- .nv.global.init           --------------------------
	.section	.nv.global.init,"aw",@progbits
.nv.global.init:
	.type		_$_str,@object
	.size		_$_str,(_$_str_$_2 - _$_str)
_$_str:
        /*0000*/ 	.byte	0x5f, 0x5f, 0x43, 0x55, 0x44, 0x41, 0x5f, 0x46, 0x54, 0x5a, 0x00
	.type		_$_str_$_2,@object
	.size		_$_str_$_2,(.L_1 - _$_str_$_2)
_$_str_$_2:
        /*000b*/ 	.byte	0x5f, 0x5f, 0x43, 0x55, 0x44, 0x41, 0x5f, 0x50, 0x52, 0x45, 0x43, 0x5f, 0x53, 0x51, 0x52, 0x54
        /*001b*/ 	.byte	0x00
.L_1:


//--------------------- .nv.constant0.triton_poi_fused__native_batch_norm_legit_no_training_cat_relu_5 --------------------------
	.section	.nv.constant0.triton_poi_fused__native_batch_norm_legit_no_training_cat_relu_5,"a",@progbits
	.sectionflags	@""
	.align	4
.nv.constant0.triton_poi_fused__native_batch_norm_legit_no_training_cat_relu_5:
	.zero		604
